//
// Generated by NVIDIA NVVM Compiler
//
// Compiler Build ID: CL-36424714
// Cuda compilation tools, release 13.0, V13.0.88
// Based on NVVM 20.0.0
//

.version 9.0
.target sm_100
.address_size 64

	// .globl	_Z3sumv

.visible .entry _Z3sumv()
{


	ret;

}


// ===== COMPILED SASS (sm_100) =====

	.target	sm_100

	.elftype	@"ET_EXEC"


//--------------------- .note.nv.tkinfo           --------------------------
	.section	.note.nv.tkinfo,"",@"SHT_NOTE"
	.sectionflags	@"SHF_NOTE_NV_TKINFO"
	.tkinfo
        /*0018*/ 	.word	0x00000002
        /*0030*/ 	.string	""
        /*0030*/ 	.string	"ptxas"
        /*0030*/ 	.string	"Cuda compilation tools, release 13.0, V13.0.88"
        /*0030*/ 	.string	"Build cuda_13.0.r13.0/compiler.36424714_0"
        /*0030*/ 	.string	"-arch sm_100 -m 64 "



//--------------------- .note.nv.cuinfo           --------------------------
	.section	.note.nv.cuinfo,"",@"SHT_NOTE"
	.sectionflags	@"SHF_NOTE_NV_CUINFO"
        /*0018*/ 	.short	0x0002
        /*001a*/ 	.short	0x0064
        /*001c*/ 	.short	0x0082
	.zero		2


//--------------------- .nv.info                  --------------------------
	.section	.nv.info,"",@"SHT_CUDA_INFO"
	.align	4


	//----- nvinfo : EIATTR_REGCOUNT
	.align		4
        /*0000*/ 	.byte	0x04, 0x2f
        /*0002*/ 	.short	(.L_1 - .L_0)
	.align		4
.L_0:
        /*0004*/ 	.word	index@(_Z3sumv)
        /*0008*/ 	.word	0x00000004


	//----- nvinfo : EIATTR_FRAME_SIZE
	.align		4
.L_1:
        /*000c*/ 	.byte	0x04, 0x11
        /*000e*/ 	.short	(.L_3 - .L_2)
	.align		4
.L_2:
        /*0010*/ 	.word	index@(_Z3sumv)
        /*0014*/ 	.word	0x00000000


	//----- nvinfo : EIATTR_MIN_STACK_SIZE
	.align		4
.L_3:
        /*0018*/ 	.byte	0x04, 0x12
        /*001a*/ 	.short	(.L_5 - .L_4)
	.align		4
.L_4:
        /*001c*/ 	.word	index@(_Z3sumv)
        /*0020*/ 	.word	0x00000000
.L_5:


//--------------------- .nv.compat                --------------------------
	.section	.nv.compat,"",@"SHT_CUDA_COMPAT_INFO"
	.align	4
        /*0000*/ 	.byte	0x02, 0x09, 0x00, 0x00, 0x02, 0x02, 0x01, 0x00, 0x02, 0x05, 0x05, 0x00, 0x03, 0x07, 0x01, 0x01
        /*0010*/ 	.byte	0x02, 0x03, 0x00, 0x00, 0x02, 0x06, 0x01, 0x00, 0x04, 0x0b, 0x08, 0x00, 0x09, 0x00, 0x00, 0x00
        /*0020*/ 	.byte	0x00, 0x00, 0x00, 0x00


//--------------------- .nv.info._Z3sumv          --------------------------
	.section	.nv.info._Z3sumv,"",@"SHT_CUDA_INFO"
	.sectionflags	@""
	.align	4


	//----- nvinfo : EIATTR_CUDA_API_VERSION
	.align		4
        /*0000*/ 	.byte	0x04, 0x37
        /*0002*/ 	.short	(.L_7 - .L_6)
.L_6:
        /*0004*/ 	.word	0x00000082


	//----- nvinfo : EIATTR_SPARSE_MMA_MASK
	.align		4
.L_7:
        /*0008*/ 	.byte	0x03, 0x50
        /*000a*/ 	.short	0x0000


	//----- nvinfo : EIATTR_MAXREG_COUNT
	.align		4
        /*000c*/ 	.byte	0x03, 0x1b
        /*000e*/ 	.short	0x00ff


	//----- nvinfo : EIATTR_MERCURY_ISA_VERSION
	.align		4
        /*0010*/ 	.byte	0x03, 0x5f
        /*0012*/ 	.short	0x0101


	//----- nvinfo : EIATTR_VRC_CTA_INIT_COUNT
	.align		4
        /*0014*/ 	.byte	0x02, 0x4a
	.zero		1
	.zero		1


	//----- nvinfo : EIATTR_EXIT_INSTR_OFFSETS
	.align		4
        /*0018*/ 	.byte	0x04, 0x1c
        /*001a*/ 	.short	(.L_9 - .L_8)


	//   ....[0]....
.L_8:
        /*001c*/ 	.word	0x00000010


	//----- nvinfo : EIATTR_SW_WAR
	.align		4
.L_9:
        /*0020*/ 	.byte	0x04, 0x36
        /*0022*/ 	.short	(.L_11 - .L_10)
.L_10:
        /*0024*/ 	.word	0x00000008
.L_11:


//--------------------- .nv.callgraph             --------------------------
	.section	.nv.callgraph,"",@"SHT_CUDA_CALLGRAPH"
	.align	4
	.sectionentsize	8
	.align		4
        /*0000*/ 	.word	0x00000000
	.align		4
        /*0004*/ 	.word	0xffffffff
	.align		4
        /*0008*/ 	.word	0x00000000
	.align		4
        /*000c*/ 	.word	0xfffffffe
	.align		4
        /*0010*/ 	.word	0x00000000
	.align		4
        /*0014*/ 	.word	0xfffffffd
	.align		4
        /*0018*/ 	.word	0x00000000
	.align		4
        /*001c*/ 	.word	0xfffffffc


//--------------------- .text._Z3sumv             --------------------------
	.section	.text._Z3sumv,"ax",@progbits
	.align	128
        .global         _Z3sumv
        .type           _Z3sumv,@function
        .size           _Z3sumv,(.L_x_1 - _Z3sumv)
        .other          _Z3sumv,@"STO_CUDA_ENTRY STV_DEFAULT"
_Z3sumv:
.text._Z3sumv:
[----:B------:R-:W-:Y:S01]  /*0000*/  LDC R1, c[0x0][0x37c] ;  /* 0x0000df00ff017b82 */ /* 0x000fe20000000800 */
[----:B------:R-:W-:Y:S05]  /*0010*/  EXIT ;  /* 0x000000000000794d */ /* 0x000fea0003800000 */
.L_x_0:
[----:B------:R-:W-:-:S00]  /*0020*/  BRA `(.L_x_0) ;  /* 0xfffffffc00fc7947 */ /* 0x000fc0000383ffff */
[----:B------:R-:W-:-:S00]  /*0030*/  NOP ;  /* 0x0000000000007918 */ /* 0x000fc00000000000 */
        /* <DEDUP_REMOVED lines=12> */
.L_x_1:


//--------------------- .nv.shared.reserved.0     --------------------------
	.section	.nv.shared.reserved.0,"aw",@nobits
	.weak		__nv_reservedSMEM_offset_0_alias
	.size		__nv_reservedSMEM_offset_0_alias, 0, 64
	.other		__nv_reservedSMEM_offset_0_alias,@"STO_CUDA_RESERVED_SHARED STV_DEFAULT"
__nv_reservedSMEM_offset_0_alias:
	.zero		0
	.zero		64


//--------------------- .nv.constant0._Z3sumv     --------------------------
	.section	.nv.constant0._Z3sumv,"a",@progbits
	.sectionflags	@""
	.align	4
.nv.constant0._Z3sumv:
	.zero		896


//--------------------- SYMBOLS --------------------------

	.type		.nv.reservedSmem.offset0,@object
	.size		.nv.reservedSmem.offset0,0x4
